//
// Generated by NVIDIA NVVM Compiler
//
// Compiler Build ID: CL-36424714
// Cuda compilation tools, release 13.0, V13.0.88
// Based on NVVM 20.0.0
//

.version 9.0
.target sm_100
.address_size 64

	// .globl	_Z10kernel_sumiiiPdS_S_

.visible .entry _Z10kernel_sumiiiPdS_S_(
	.param .u32 _Z10kernel_sumiiiPdS_S__param_0,
	.param .u32 _Z10kernel_sumiiiPdS_S__param_1,
	.param .u32 _Z10kernel_sumiiiPdS_S__param_2,
	.param .u64 .ptr .align 1 _Z10kernel_sumiiiPdS_S__param_3,
	.param .u64 .ptr .align 1 _Z10kernel_sumiiiPdS_S__param_4,
	.param .u64 .ptr .align 1 _Z10kernel_sumiiiPdS_S__param_5
)
{
	.reg .pred 	%p<14>;
	.reg .b32 	%r<85>;
	.reg .b64 	%rd<55>;
	.reg .b64 	%fd<67>;

	ld.param.u32 	%r46, [_Z10kernel_sumiiiPdS_S__param_0];
	ld.param.u32 	%r47, [_Z10kernel_sumiiiPdS_S__param_1];
	ld.param.u32 	%r45, [_Z10kernel_sumiiiPdS_S__param_2];
	ld.param.u64 	%rd8, [_Z10kernel_sumiiiPdS_S__param_3];
	ld.param.u64 	%rd9, [_Z10kernel_sumiiiPdS_S__param_4];
	ld.param.u64 	%rd7, [_Z10kernel_sumiiiPdS_S__param_5];
	cvta.to.global.u64 	%rd1, %rd9;
	cvta.to.global.u64 	%rd2, %rd8;
	mov.u32 	%r48, %ntid.x;
	mov.u32 	%r49, %ctaid.x;
	mov.u32 	%r50, %tid.x;
	mad.lo.s32 	%r1, %r48, %r49, %r50;
	mov.u32 	%r51, %ntid.y;
	mov.u32 	%r52, %ctaid.y;
	mov.u32 	%r53, %tid.y;
	mad.lo.s32 	%r54, %r51, %r52, %r53;
	mov.u32 	%r3, %ntid.z;
	mov.u32 	%r4, %ctaid.z;
	mul.lo.s32 	%r5, %r3, %r4;
	mov.u32 	%r6, %tid.z;
	add.s32 	%r7, %r5, %r6;
	setp.ge.s32 	%p1, %r1, %r46;
	setp.ge.s32 	%p2, %r54, %r47;
	or.pred  	%p3, %p1, %p2;
	setp.ge.s32 	%p4, %r7, %r45;
	or.pred  	%p5, %p3, %p4;
	@%p5 bra 	$L__BB0_13;
	cvta.to.global.u64 	%rd10, %rd7;
	mad.lo.s32 	%r56, %r47, %r1, %r54;
	mul.lo.s32 	%r8, %r56, %r45;
	add.s32 	%r57, %r8, %r7;
	mul.wide.s32 	%rd11, %r57, 8;
	add.s64 	%rd3, %rd10, %rd11;
	mov.b64 	%rd12, 0;
	st.global.u64 	[%rd3], %rd12;
	and.b32  	%r9, %r45, 7;
	setp.lt.u32 	%p6, %r45, 8;
	mov.f64 	%fd66, 0d0000000000000000;
	mov.b32 	%r83, 0;
	@%p6 bra 	$L__BB0_4;
	and.b32  	%r58, %r45, 2147483640;
	neg.s32 	%r81, %r58;
	add.s32 	%r59, %r6, %r45;
	add.s32 	%r80, %r59, %r5;
	shl.b32 	%r12, %r45, 3;
	shl.b32 	%r60, %r45, 1;
	add.s32 	%r79, %r7, %r60;
	mad.lo.s32 	%r78, %r45, 3, %r7;
	shl.b32 	%r61, %r45, 2;
	add.s32 	%r77, %r7, %r61;
	mad.lo.s32 	%r76, %r45, 5, %r7;
	mad.lo.s32 	%r75, %r45, 6, %r7;
	mad.lo.s32 	%r74, %r45, 7, %r7;
	mul.wide.u32 	%rd13, %r3, %r4;
	cvt.u64.u32 	%rd14, %r6;
	add.s64 	%rd15, %rd13, %rd14;
	shl.b64 	%rd16, %rd15, 3;
	add.s64 	%rd54, %rd1, %rd16;
	mov.f64 	%fd66, 0d0000000000000000;
	mul.wide.u32 	%rd33, %r12, 8;
	mov.u32 	%r73, %r8;
$L__BB0_3:
	.pragma "nounroll";
	and.b32  	%r83, %r45, 2147483640;
	mul.wide.s32 	%rd17, %r73, 8;
	add.s64 	%rd18, %rd2, %rd17;
	ld.global.f64 	%fd16, [%rd18];
	ld.global.f64 	%fd17, [%rd54];
	fma.rn.f64 	%fd18, %fd16, %fd17, %fd66;
	ld.global.f64 	%fd19, [%rd18+8];
	mul.wide.u32 	%rd19, %r80, 8;
	add.s64 	%rd20, %rd1, %rd19;
	ld.global.f64 	%fd20, [%rd20];
	fma.rn.f64 	%fd21, %fd19, %fd20, %fd18;
	ld.global.f64 	%fd22, [%rd18+16];
	mul.wide.u32 	%rd21, %r79, 8;
	add.s64 	%rd22, %rd1, %rd21;
	ld.global.f64 	%fd23, [%rd22];
	fma.rn.f64 	%fd24, %fd22, %fd23, %fd21;
	ld.global.f64 	%fd25, [%rd18+24];
	mul.wide.u32 	%rd23, %r78, 8;
	add.s64 	%rd24, %rd1, %rd23;
	ld.global.f64 	%fd26, [%rd24];
	fma.rn.f64 	%fd27, %fd25, %fd26, %fd24;
	ld.global.f64 	%fd28, [%rd18+32];
	mul.wide.u32 	%rd25, %r77, 8;
	add.s64 	%rd26, %rd1, %rd25;
	ld.global.f64 	%fd29, [%rd26];
	fma.rn.f64 	%fd30, %fd28, %fd29, %fd27;
	ld.global.f64 	%fd31, [%rd18+40];
	mul.wide.u32 	%rd27, %r76, 8;
	add.s64 	%rd28, %rd1, %rd27;
	ld.global.f64 	%fd32, [%rd28];
	fma.rn.f64 	%fd33, %fd31, %fd32, %fd30;
	ld.global.f64 	%fd34, [%rd18+48];
	mul.wide.u32 	%rd29, %r75, 8;
	add.s64 	%rd30, %rd1, %rd29;
	ld.global.f64 	%fd35, [%rd30];
	fma.rn.f64 	%fd36, %fd34, %fd35, %fd33;
	ld.global.f64 	%fd37, [%rd18+56];
	mul.wide.u32 	%rd31, %r74, 8;
	add.s64 	%rd32, %rd1, %rd31;
	ld.global.f64 	%fd38, [%rd32];
	fma.rn.f64 	%fd66, %fd37, %fd38, %fd36;
	add.s32 	%r81, %r81, 8;
	add.s32 	%r80, %r80, %r12;
	add.s32 	%r79, %r79, %r12;
	add.s32 	%r78, %r78, %r12;
	add.s32 	%r77, %r77, %r12;
	add.s32 	%r76, %r76, %r12;
	add.s32 	%r75, %r75, %r12;
	add.s32 	%r74, %r74, %r12;
	add.s64 	%rd54, %rd54, %rd33;
	add.s32 	%r73, %r73, 8;
	setp.ne.s32 	%p7, %r81, 0;
	@%p7 bra 	$L__BB0_3;
$L__BB0_4:
	setp.eq.s32 	%p8, %r9, 0;
	@%p8 bra 	$L__BB0_12;
	and.b32  	%r39, %r45, 3;
	setp.lt.u32 	%p9, %r9, 4;
	@%p9 bra 	$L__BB0_7;
	add.s32 	%r62, %r83, %r8;
	mul.wide.s32 	%rd34, %r62, 8;
	add.s64 	%rd35, %rd2, %rd34;
	ld.global.f64 	%fd40, [%rd35];
	mad.lo.s32 	%r63, %r83, %r45, %r7;
	mul.wide.u32 	%rd36, %r63, 8;
	add.s64 	%rd37, %rd1, %rd36;
	ld.global.f64 	%fd41, [%rd37];
	fma.rn.f64 	%fd42, %fd40, %fd41, %fd66;
	ld.global.f64 	%fd43, [%rd35+8];
	add.s32 	%r64, %r63, %r45;
	mul.wide.u32 	%rd38, %r64, 8;
	add.s64 	%rd39, %rd1, %rd38;
	ld.global.f64 	%fd44, [%rd39];
	fma.rn.f64 	%fd45, %fd43, %fd44, %fd42;
	ld.global.f64 	%fd46, [%rd35+16];
	add.s32 	%r65, %r64, %r45;
	mul.wide.u32 	%rd40, %r65, 8;
	add.s64 	%rd41, %rd1, %rd40;
	ld.global.f64 	%fd47, [%rd41];
	fma.rn.f64 	%fd48, %fd46, %fd47, %fd45;
	ld.global.f64 	%fd49, [%rd35+24];
	add.s32 	%r66, %r65, %r45;
	mul.wide.u32 	%rd42, %r66, 8;
	add.s64 	%rd43, %rd1, %rd42;
	ld.global.f64 	%fd50, [%rd43];
	fma.rn.f64 	%fd66, %fd49, %fd50, %fd48;
	add.s32 	%r83, %r83, 4;
$L__BB0_7:
	setp.eq.s32 	%p10, %r39, 0;
	@%p10 bra 	$L__BB0_12;
	setp.eq.s32 	%p11, %r39, 1;
	@%p11 bra 	$L__BB0_10;
	add.s32 	%r67, %r83, %r8;
	mul.wide.s32 	%rd44, %r67, 8;
	add.s64 	%rd45, %rd2, %rd44;
	ld.global.f64 	%fd52, [%rd45];
	mad.lo.s32 	%r68, %r83, %r45, %r7;
	mul.wide.u32 	%rd46, %r68, 8;
	add.s64 	%rd47, %rd1, %rd46;
	ld.global.f64 	%fd53, [%rd47];
	fma.rn.f64 	%fd54, %fd52, %fd53, %fd66;
	ld.global.f64 	%fd55, [%rd45+8];
	add.s32 	%r69, %r68, %r45;
	mul.wide.u32 	%rd48, %r69, 8;
	add.s64 	%rd49, %rd1, %rd48;
	ld.global.f64 	%fd56, [%rd49];
	fma.rn.f64 	%fd66, %fd55, %fd56, %fd54;
	add.s32 	%r83, %r83, 2;
$L__BB0_10:
	and.b32  	%r70, %r45, 1;
	setp.eq.b32 	%p12, %r70, 1;
	not.pred 	%p13, %p12;
	@%p13 bra 	$L__BB0_12;
	add.s32 	%r71, %r83, %r8;
	mul.wide.s32 	%rd50, %r71, 8;
	add.s64 	%rd51, %rd2, %rd50;
	ld.global.f64 	%fd57, [%rd51];
	mad.lo.s32 	%r72, %r83, %r45, %r7;
	mul.wide.u32 	%rd52, %r72, 8;
	add.s64 	%rd53, %rd1, %rd52;
	ld.global.f64 	%fd58, [%rd53];
	fma.rn.f64 	%fd66, %fd57, %fd58, %fd66;
$L__BB0_12:
	st.global.f64 	[%rd3], %fd66;
$L__BB0_13:
	ret;

}


// ===== COMPILED SASS (sm_100) =====

	.target	sm_100

	.elftype	@"ET_EXEC"


//--------------------- .note.nv.tkinfo           --------------------------
	.section	.note.nv.tkinfo,"",@"SHT_NOTE"
	.sectionflags	@"SHF_NOTE_NV_TKINFO"
	.tkinfo
        /*0018*/ 	.word	0x00000002
        /*0030*/ 	.string	""
        /*0030*/ 	.string	"ptxas"
        /*0030*/ 	.string	"Cuda compilation tools, release 13.0, V13.0.88"
        /*0030*/ 	.string	"Build cuda_13.0.r13.0/compiler.36424714_0"
        /*0030*/ 	.string	"-arch sm_100 -m 64 "



//--------------------- .note.nv.cuinfo           --------------------------
	.section	.note.nv.cuinfo,"",@"SHT_NOTE"
	.sectionflags	@"SHF_NOTE_NV_CUINFO"
        /*0018*/ 	.short	0x0002
        /*001a*/ 	.short	0x0064
        /*001c*/ 	.short	0x0082
	.zero		2


//--------------------- .nv.info                  --------------------------
	.section	.nv.info,"",@"SHT_CUDA_INFO"
	.align	4


	//----- nvinfo : EIATTR_REGCOUNT
	.align		4
        /*0000*/ 	.byte	0x04, 0x2f
        /*0002*/ 	.short	(.L_1 - .L_0)
	.align		4
.L_0:
        /*0004*/ 	.word	index@(_Z10kernel_sumiiiPdS_S_)
        /*0008*/ 	.word	0x00000020


	//----- nvinfo : EIATTR_FRAME_SIZE
	.align		4
.L_1:
        /*000c*/ 	.byte	0x04, 0x11
        /*000e*/ 	.short	(.L_3 - .L_2)
	.align		4
.L_2:
        /*0010*/ 	.word	index@(_Z10kernel_sumiiiPdS_S_)
        /*0014*/ 	.word	0x00000000


	//----- nvinfo : EIATTR_MIN_STACK_SIZE
	.align		4
.L_3:
        /*0018*/ 	.byte	0x04, 0x12
        /*001a*/ 	.short	(.L_5 - .L_4)
	.align		4
.L_4:
        /*001c*/ 	.word	index@(_Z10kernel_sumiiiPdS_S_)
        /*0020*/ 	.word	0x00000000
.L_5:


//--------------------- .nv.compat                --------------------------
	.section	.nv.compat,"",@"SHT_CUDA_COMPAT_INFO"
	.align	4
        /*0000*/ 	.byte	0x02, 0x09, 0x00, 0x00, 0x02, 0x02, 0x01, 0x00, 0x02, 0x05, 0x05, 0x00, 0x03, 0x07, 0x01, 0x01
        /*0010*/ 	.byte	0x02, 0x03, 0x00, 0x00, 0x02, 0x06, 0x01, 0x00, 0x04, 0x0b, 0x08, 0x00, 0x01, 0x00, 0x00, 0x00
        /*0020*/ 	.byte	0x00, 0x00, 0x00, 0x00


//--------------------- .nv.info._Z10kernel_sumiiiPdS_S_ --------------------------
	.section	.nv.info._Z10kernel_sumiiiPdS_S_,"",@"SHT_CUDA_INFO"
	.sectionflags	@""
	.align	4


	//----- nvinfo : EIATTR_CUDA_API_VERSION
	.align		4
        /*0000*/ 	.byte	0x04, 0x37
        /*0002*/ 	.short	(.L_7 - .L_6)
.L_6:
        /*0004*/ 	.word	0x00000082


	//----- nvinfo : EIATTR_KPARAM_INFO
	.align		4
.L_7:
        /*0008*/ 	.byte	0x04, 0x17
        /*000a*/ 	.short	(.L_9 - .L_8)
.L_8:
        /*000c*/ 	.word	0x00000000
        /*0010*/ 	.short	0x0005
        /*0012*/ 	.short	0x0020
        /*0014*/ 	.byte	0x00, 0xf5, 0x21, 0x00


	//----- nvinfo : EIATTR_KPARAM_INFO
	.align		4
.L_9:
        /*0018*/ 	.byte	0x04, 0x17
        /*001a*/ 	.short	(.L_11 - .L_10)
.L_10:
        /*001c*/ 	.word	0x00000000
        /*0020*/ 	.short	0x0004
        /*0022*/ 	.short	0x0018
        /*0024*/ 	.byte	0x00, 0xf5, 0x21, 0x00


	//----- nvinfo : EIATTR_KPARAM_INFO
	.align		4
.L_11:
        /*0028*/ 	.byte	0x04, 0x17
        /*002a*/ 	.short	(.L_13 - .L_12)
.L_12:
        /*002c*/ 	.word	0x00000000
        /*0030*/ 	.short	0x0003
        /*0032*/ 	.short	0x0010
        /*0034*/ 	.byte	0x00, 0xf5, 0x21, 0x00


	//----- nvinfo : EIATTR_KPARAM_INFO
	.align		4
.L_13:
        /*0038*/ 	.byte	0x04, 0x17
        /*003a*/ 	.short	(.L_15 - .L_14)
.L_14:
        /*003c*/ 	.word	0x00000000
        /*0040*/ 	.short	0x0002
        /*0042*/ 	.short	0x0008
        /*0044*/ 	.byte	0x00, 0xf0, 0x11, 0x00


	//----- nvinfo : EIATTR_KPARAM_INFO
	.align		4
.L_15:
        /*0048*/ 	.byte	0x04, 0x17
        /*004a*/ 	.short	(.L_17 - .L_16)
.L_16:
        /*004c*/ 	.word	0x00000000
        /*0050*/ 	.short	0x0001
        /*0052*/ 	.short	0x0004
        /*0054*/ 	.byte	0x00, 0xf0, 0x11, 0x00


	//----- nvinfo : EIATTR_KPARAM_INFO
	.align		4
.L_17:
        /*0058*/ 	.byte	0x04, 0x17
        /*005a*/ 	.short	(.L_19 - .L_18)
.L_18:
        /*005c*/ 	.word	0x00000000
        /*0060*/ 	.short	0x0000
        /*0062*/ 	.short	0x0000
        /*0064*/ 	.byte	0x00, 0xf0, 0x11, 0x00


	//----- nvinfo : EIATTR_SPARSE_MMA_MASK
	.align		4
.L_19:
        /*0068*/ 	.byte	0x03, 0x50
        /*006a*/ 	.short	0x0000


	//----- nvinfo : EIATTR_MAXREG_COUNT
	.align		4
        /*006c*/ 	.byte	0x03, 0x1b
        /*006e*/ 	.short	0x00ff


	//----- nvinfo : EIATTR_MERCURY_ISA_VERSION
	.align		4
        /*0070*/ 	.byte	0x03, 0x5f
        /*0072*/ 	.short	0x0101


	//----- nvinfo : EIATTR_VRC_CTA_INIT_COUNT
	.align		4
        /*0074*/ 	.byte	0x02, 0x4a
	.zero		1
	.zero		1


	//----- nvinfo : EIATTR_EXIT_INSTR_OFFSETS
	.align		4
        /*0078*/ 	.byte	0x04, 0x1c
        /*007a*/ 	.short	(.L_21 - .L_20)


	//   ....[0]....
.L_20:
        /*007c*/ 	.word	0x00000130


	//   ....[1]....
        /*0080*/ 	.word	0x00000ad0


	//----- nvinfo : EIATTR_CBANK_PARAM_SIZE
	.align		4
.L_21:
        /*0084*/ 	.byte	0x03, 0x19
        /*0086*/ 	.short	0x0028


	//----- nvinfo : EIATTR_PARAM_CBANK
	.align		4
        /*0088*/ 	.byte	0x04, 0x0a
        /*008a*/ 	.short	(.L_23 - .L_22)
	.align		4
.L_22:
        /*008c*/ 	.word	index@(.nv.constant0._Z10kernel_sumiiiPdS_S_)
        /*0090*/ 	.short	0x0380
        /*0092*/ 	.short	0x0028


	//----- nvinfo : EIATTR_SW_WAR
	.align		4
.L_23:
        /*0094*/ 	.byte	0x04, 0x36
        /*0096*/ 	.short	(.L_25 - .L_24)
.L_24:
        /*0098*/ 	.word	0x00000008
.L_25:


//--------------------- .nv.callgraph             --------------------------
	.section	.nv.callgraph,"",@"SHT_CUDA_CALLGRAPH"
	.align	4
	.sectionentsize	8
	.align		4
        /*0000*/ 	.word	0x00000000
	.align		4
        /*0004*/ 	.word	0xffffffff
	.align		4
        /*0008*/ 	.word	0x00000000
	.align		4
        /*000c*/ 	.word	0xfffffffe
	.align		4
        /*0010*/ 	.word	0x00000000
	.align		4
        /*0014*/ 	.word	0xfffffffd
	.align		4
        /*0018*/ 	.word	0x00000000
	.align		4
        /*001c*/ 	.word	0xfffffffc


//--------------------- .text._Z10kernel_sumiiiPdS_S_ --------------------------
	.section	.text._Z10kernel_sumiiiPdS_S_,"ax",@progbits
	.align	128
        .global         _Z10kernel_sumiiiPdS_S_
        .type           _Z10kernel_sumiiiPdS_S_,@function
        .size           _Z10kernel_sumiiiPdS_S_,(.L_x_5 - _Z10kernel_sumiiiPdS_S_)
        .other          _Z10kernel_sumiiiPdS_S_,@"STO_CUDA_ENTRY STV_DEFAULT"
_Z10kernel_sumiiiPdS_S_:
.text._Z10kernel_sumiiiPdS_S_:
[----:B------:R-:W-:Y:S01]  /*0000*/  LDC R1, c[0x0][0x37c] ;  /* 0x0000df00ff017b82 */ /* 0x000fe20000000800 */
[----:B------:R-:W0:Y:S01]  /*0010*/  S2R R3, SR_CTAID.Y ;  /* 0x0000000000037919 */ /* 0x000e220000002600 */
[----:B------:R-:W1:Y:S01]  /*0020*/  LDCU UR4, c[0x0][0x360] ;  /* 0x00006c00ff0477ac */ /* 0x000e620008000800 */
[----:B------:R-:W0:Y:S01]  /*0030*/  S2R R0, SR_TID.Y ;  /* 0x0000000000007919 */ /* 0x000e220000002200 */
[----:B------:R-:W0:Y:S01]  /*0040*/  LDCU UR5, c[0x0][0x364] ;  /* 0x00006c80ff0577ac */ /* 0x000e220008000800 */
[----:B------:R-:W1:Y:S01]  /*0050*/  S2R R2, SR_CTAID.X ;  /* 0x0000000000027919 */ /* 0x000e620000002500 */
[----:B------:R-:W2:Y:S01]  /*0060*/  LDCU UR6, c[0x0][0x368] ;  /* 0x00006d00ff0677ac */ /* 0x000ea20008000800 */
[----:B------:R-:W1:Y:S01]  /*0070*/  S2R R5, SR_TID.X ;  /* 0x0000000000057919 */ /* 0x000e620000002100 */
[----:B------:R-:W3:Y:S01]  /*0080*/  LDCU.64 UR8, c[0x0][0x380] ;  /* 0x00007000ff0877ac */ /* 0x000ee20008000a00 */
[----:B------:R-:W2:Y:S01]  /*0090*/  S2R R13, SR_CTAID.Z ;  /* 0x00000000000d7919 */ /* 0x000ea20000002700 */
[----:B------:R-:W4:Y:S01]  /*00a0*/  LDCU UR10, c[0x0][0x388] ;  /* 0x00007100ff0a77ac */ /* 0x000f220008000800 */
[----:B------:R-:W5:Y:S01]  /*00b0*/  S2R R4, SR_TID.Z ;  /* 0x0000000000047919 */ /* 0x000f620000002300 */
[----:B0-----:R-:W-:-:S05]  /*00c0*/  IMAD R3, R3, UR5, R0 ;  /* 0x0000000503037c24 */ /* 0x001fca000f8e0200 */
[----:B---3--:R-:W-:Y:S01]  /*00d0*/  ISETP.GE.AND P0, PT, R3, UR9, PT ;  /* 0x0000000903007c0c */ /* 0x008fe2000bf06270 */
[----:B-1----:R-:W-:Y:S02]  /*00e0*/  IMAD R2, R2, UR4, R5 ;  /* 0x0000000402027c24 */ /* 0x002fe4000f8e0205 */
[----:B--2---:R-:W-:-:S03]  /*00f0*/  IMAD R11, R13, UR6, RZ ;  /* 0x000000060d0b7c24 */ /* 0x004fc6000f8e02ff */
[----:B------:R-:W-:Y:S02]  /*0100*/  ISETP.GE.OR P0, PT, R2, UR8, P0 ;  /* 0x0000000802007c0c */ /* 0x000fe40008706670 */
[----:B-----5:R-:W-:-:S04]  /*0110*/  IADD3 R0, PT, PT, R11, R4, RZ ;  /* 0x000000040b007210 */ /* 0x020fc80007ffe0ff */
[----:B----4-:R-:W-:-:S13]  /*0120*/  ISETP.GE.OR P0, PT, R0, UR10, P0 ;  /* 0x0000000a00007c0c */ /* 0x010fda0008706670 */
[----:B------:R-:W-:Y:S05]  /*0130*/  @P0 EXIT ;  /* 0x000000000000094d */ /* 0x000fea0003800000 */
[----:B------:R-:W0:Y:S01]  /*0140*/  LDC.64 R6, c[0x0][0x3a0] ;  /* 0x0000e800ff067b82 */ /* 0x000e220000000a00 */
[----:B------:R-:W-:Y:S01]  /*0150*/  IMAD R3, R2, UR9, R3 ;  /* 0x0000000902037c24 */ /* 0x000fe2000f8e0203 */
[----:B------:R-:W1:Y:S01]  /*0160*/  LDCU.64 UR8, c[0x0][0x358] ;  /* 0x00006b00ff0877ac */ /* 0x000e620008000a00 */
[----:B------:R-:W-:Y:S02]  /*0170*/  CS2R R20, SRZ ;  /* 0x0000000000147805 */ /* 0x000fe4000001ff00 */
[----:B------:R-:W-:Y:S01]  /*0180*/  IMAD R3, R3, UR10, RZ ;  /* 0x0000000a03037c24 */ /* 0x000fe2000f8e02ff */
[----:B------:R-:W-:Y:S02]  /*0190*/  UISETP.GE.U32.AND UP0, UPT, UR10, 0x8, UPT ;  /* 0x000000080a00788c */ /* 0x000fe4000bf06070 */
[----:B------:R-:W-:Y:S02]  /*01a0*/  ULOP3.LUT UR5, UR10, 0x7, URZ, 0xc0, !UPT ;  /* 0x000000070a057892 */ /* 0x000fe4000f8ec0ff */
[----:B------:R-:W-:Y:S01]  /*01b0*/  IADD3 R9, PT, PT, R0, R3, RZ ;  /* 0x0000000300097210 */ /* 0x000fe20007ffe0ff */
[----:B------:R-:W-:-:S04]  /*01c0*/  UMOV UR4, URZ ;  /* 0x000000ff00047c82 */ /* 0x000fc80008000000 */
[----:B0-----:R-:W-:-:S05]  /*01d0*/  IMAD.WIDE R6, R9, 0x8, R6 ;  /* 0x0000000809067825 */ /* 0x001fca00078e0206 */
[----:B-1----:R0:W-:Y:S01]  /*01e0*/  STG.E.64 desc[UR8][R6.64], RZ ;  /* 0x000000ff06007986 */ /* 0x0021e2000c101b08 */
[----:B------:R-:W-:Y:S05]  /*01f0*/  BRA.U !UP0, `(.L_x_0) ;  /* 0x0000000508187547 */ /* 0x000fea000b800000 */
[----:B------:R-:W1:Y:S01]  /*0200*/  LDCU.64 UR12, c[0x0][0x398] ;  /* 0x00007300ff0c77ac */ /* 0x000e620008000a00 */
[----:B------:R-:W-:Y:S01]  /*0210*/  HFMA2 R5, -RZ, RZ, 0, 0 ;  /* 0x00000000ff057431 */ /* 0x000fe200000001ff */
[----:B------:R-:W-:Y:S02]  /*0220*/  MOV R25, UR10 ;  /* 0x0000000a00197c02 */ /* 0x000fe40008000f00 */
[----:B------:R-:W-:Y:S02]  /*0230*/  CS2R R20, SRZ ;  /* 0x0000000000147805 */ /* 0x000fe4000001ff00 */
[----:B------:R-:W-:Y:S01]  /*0240*/  MOV R27, UR10 ;  /* 0x0000000a001b7c02 */ /* 0x000fe20008000f00 */
[----:B------:R-:W-:Y:S02]  /*0250*/  ULOP3.LUT UR4, UR10, 0x7ffffff8, URZ, 0xc0, !UPT ;  /* 0x7ffffff80a047892 */ /* 0x000fe4000f8ec0ff */
[----:B------:R-:W-:Y:S01]  /*0260*/  MOV R29, UR10 ;  /* 0x0000000a001d7c02 */ /* 0x000fe20008000f00 */
[--C-:B------:R-:W-:Y:S01]  /*0270*/  IMAD R25, R25, 0x3, R0.reuse ;  /* 0x0000000319197824 */ /* 0x100fe200078e0200 */
[----:B------:R-:W-:Y:S01]  /*0280*/  MOV R15, UR10 ;  /* 0x0000000a000f7c02 */ /* 0x000fe20008000f00 */
[----:B------:R-:W-:Y:S01]  /*0290*/  IMAD R27, R27, 0x4, R0 ;  /* 0x000000041b1b7824 */ /* 0x000fe200078e0200 */
[----:B------:R-:W-:Y:S01]  /*02a0*/  MOV R2, R3 ;  /* 0x0000000300027202 */ /* 0x000fe20000000f00 */
[----:B------:R-:W-:Y:S01]  /*02b0*/  IMAD.WIDE.U32 R8, R13, UR6, R4 ;  /* 0x000000060d087c25 */ /* 0x000fe2000f8e0004 */
[----:B------:R-:W-:Y:S01]  /*02c0*/  IADD3 R5, PT, PT, R11, UR10, R4 ;  /* 0x0000000a0b057c10 */ /* 0x000fe2000fffe004 */
[----:B------:R-:W-:-:S02]  /*02d0*/  USHF.L.U32 UR6, UR10, 0x3, URZ ;  /* 0x000000030a067899 */ /* 0x000fc400080006ff */
[----:B------:R-:W-:Y:S01]  /*02e0*/  IMAD.U32 R13, RZ, RZ, UR10 ;  /* 0x0000000aff0d7e24 */ /* 0x000fe2000f8e00ff */
[----:B------:R-:W-:Y:S01]  /*02f0*/  UIADD3 UR7, UPT, UPT, -UR4, URZ, URZ ;  /* 0x000000ff04077290 */ /* 0x000fe2000fffe1ff */
[--C-:B------:R-:W-:Y:S01]  /*0300*/  IMAD R29, R29, 0x5, R0.reuse ;  /* 0x000000051d1d7824 */ /* 0x100fe200078e0200 */
[C---:B-1----:R-:W-:Y:S01]  /*0310*/  LEA R10, P0, R8.reuse, UR12, 0x3 ;  /* 0x0000000c080a7c11 */ /* 0x042fe2000f8018ff */
[--C-:B------:R-:W-:Y:S02]  /*0320*/  IMAD R24, R13, 0x6, R0.reuse ;  /* 0x000000060d187824 */ /* 0x100fe400078e0200 */
[----:B------:R-:W-:Y:S01]  /*0330*/  IMAD R26, R15, 0x7, R0 ;  /* 0x000000070f1a7824 */ /* 0x000fe200078e0200 */
[----:B------:R-:W-:Y:S01]  /*0340*/  LEA.HI.X R11, R8, UR13, R9, 0x3, P0 ;  /* 0x0000000d080b7c11 */ /* 0x000fe200080f1c09 */
[----:B------:R-:W-:-:S05]  /*0350*/  IMAD.U32 R9, RZ, RZ, UR10 ;  /* 0x0000000aff097e24 */ /* 0x000fca000f8e00ff */
[----:B------:R-:W-:-:S07]  /*0360*/  LEA R4, R9, R0, 0x1 ;  /* 0x0000000009047211 */ /* 0x000fce00078e08ff */
.L_x_1:
[----:B------:R-:W1:Y:S01]  /*0370*/  LDC.64 R8, c[0x0][0x390] ;  /* 0x0000e400ff087b82 */ /* 0x000e620000000a00 */
[----:B------:R-:W2:Y:S07]  /*0380*/  LDG.E.64 R14, desc[UR8][R10.64] ;  /* 0x000000080a0e7981 */ /* 0x000eae000c1e1b00 */
[----:B------:R-:W3:Y:S01]  /*0390*/  LDC.64 R12, c[0x0][0x398] ;  /* 0x0000e600ff0c7b82 */ /* 0x000ee20000000a00 */
[----:B-1----:R-:W-:-:S05]  /*03a0*/  IMAD.WIDE R8, R2, 0x8, R8 ;  /* 0x0000000802087825 */ /* 0x002fca00078e0208 */
[----:B------:R-:W2:Y:S01]  /*03b0*/  LDG.E.64 R18, desc[UR8][R8.64] ;  /* 0x0000000808127981 */ /* 0x000ea2000c1e1b00 */
[----:B---3--:R-:W-:-:S03]  /*03c0*/  IMAD.WIDE.U32 R16, R5, 0x8, R12 ;  /* 0x0000000805107825 */ /* 0x008fc600078e000c */
[----:B------:R-:W3:Y:S04]  /*03d0*/  LDG.E.64 R22, desc[UR8][R8.64+0x8] ;  /* 0x0000080808167981 */ /* 0x000ee8000c1e1b00 */
[----:B------:R-:W3:Y:S01]  /*03e0*/  LDG.E.64 R16, desc[UR8][R16.64] ;  /* 0x0000000810107981 */ /* 0x000ee2000c1e1b00 */
[----:B--2---:R-:W-:Y:S01]  /*03f0*/  DFMA R14, R18, R14, R20 ;  /* 0x0000000e120e722b */ /* 0x004fe20000000014 */
[--C-:B------:R-:W-:Y:S02]  /*0400*/  IMAD.WIDE.U32 R18, R4, 0x8, R12.reuse ;  /* 0x0000000804127825 */ /* 0x100fe400078e000c */
[----:B------:R-:W2:Y:S04]  /*0410*/  LDG.E.64 R20, desc[UR8][R8.64+0x10] ;  /* 0x0000100808147981 */ /* 0x000ea8000c1e1b00 */
[----:B------:R-:W2:Y:S01]  /*0420*/  LDG.E.64 R18, desc[UR8][R18.64] ;  /* 0x0000000812127981 */ /* 0x000ea2000c1e1b00 */
[----:B---3--:R-:W-:Y:S01]  /*0430*/  DFMA R22, R22, R16, R14 ;  /* 0x000000101616722b */ /* 0x008fe2000000000e */
[----:B------:R-:W-:-:S02]  /*0440*/  IMAD.WIDE.U32 R14, R25, 0x8, R12 ;  /* 0x00000008190e7825 */ /* 0x000fc400078e000c */
        /* <DEDUP_REMOVED lines=9> */
[----:B------:R-:W3:Y:S02]  /*04e0*/  LDG.E.64 R18, desc[UR8][R18.64] ;  /* 0x0000000812127981 */ /* 0x000ee4000c1e1b00 */
[----:B---3--:R-:W-:Y:S01]  /*04f0*/  DFMA R16, R16, R18, R14 ;  /* 0x000000121010722b */ /* 0x008fe2000000000e */
[--C-:B------:R-:W-:Y:S01]  /*0500*/  IMAD.WIDE.U32 R14, R24, 0x8, R12.reuse ;  /* 0x00000008180e7825 */ /* 0x100fe200078e000c */
[----:B------:R-:W3:Y:S06]  /*0510*/  LDG.E.64 R18, desc[UR8][R8.64+0x38] ;  /* 0x0000380808127981 */ /* 0x000eec000c1e1b00 */
[----:B--2---:R-:W-:Y:S01]  /*0520*/  DFMA R22, R22, R20, R16 ;  /* 0x000000141616722b */ /* 0x004fe20000000010 */
[----:B------:R-:W2:Y:S01]  /*0530*/  LDG.E.64 R14, desc[UR8][R14.64] ;  /* 0x000000080e0e7981 */ /* 0x000ea2000c1e1b00 */
[----:B------:R-:W-:-:S03]  /*0540*/  IMAD.WIDE.U32 R12, R26, 0x8, R12 ;  /* 0x000000081a0c7825 */ /* 0x000fc600078e000c */
[----:B------:R-:W2:Y:S04]  /*0550*/  LDG.E.64 R16, desc[UR8][R8.64+0x30] ;  /* 0x0000300808107981 */ /* 0x000ea8000c1e1b00 */
[----:B------:R-:W3:Y:S01]  /*0560*/  LDG.E.64 R12, desc[UR8][R12.64] ;  /* 0x000000080c0c7981 */ /* 0x000ee2000c1e1b00 */
[----:B------:R-:W-:-:S04]  /*0570*/  UIADD3 UR7, UPT, UPT, UR7, 0x8, URZ ;  /* 0x0000000807077890 */ /* 0x000fc8000fffe0ff */
[----:B------:R-:W-:Y:S01]  /*0580*/  UISETP.NE.AND UP0, UPT, UR7, URZ, UPT ;  /* 0x000000ff0700728c */ /* 0x000fe2000bf05270 */
[----:B------:R-:W-:Y:S01]  /*0590*/  MOV R28, UR6 ;  /* 0x00000006001c7c02 */ /* 0x000fe20008000f00 */
[----:B------:R-:W-:Y:S01]  /*05a0*/  VIADD R4, R4, UR6 ;  /* 0x0000000604047c36 */ /* 0x000fe20008000000 */
[----:B------:R-:W-:Y:S01]  /*05b0*/  IADD3 R2, PT, PT, R2, 0x8, RZ ;  /* 0x0000000802027810 */ /* 0x000fe20007ffe0ff */
[----:B------:R-:W-:Y:S01]  /*05c0*/  VIADD R24, R24, UR6 ;  /* 0x0000000618187c36 */ /* 0x000fe20008000000 */
[----:B------:R-:W-:Y:S01]  /*05d0*/  IADD3 R5, PT, PT, R5, UR6, RZ ;  /* 0x0000000605057c10 */ /* 0x000fe2000fffe0ff */
[----:B------:R-:W-:Y:S01]  /*05e0*/  IMAD.WIDE.U32 R10, R28, 0x8, R10 ;  /* 0x000000081c0a7825 */ /* 0x000fe200078e000a */
[----:B------:R-:W-:Y:S02]  /*05f0*/  IADD3 R25, PT, PT, R25, UR6, RZ ;  /* 0x0000000619197c10 */ /* 0x000fe4000fffe0ff */
[----:B------:R-:W-:Y:S02]  /*0600*/  IADD3 R27, PT, PT, R27, UR6, RZ ;  /* 0x000000061b1b7c10 */ /* 0x000fe4000fffe0ff */
[----:B------:R-:W-:-:S02]  /*0610*/  IADD3 R29, PT, PT, R29, UR6, RZ ;  /* 0x000000061d1d7c10 */ /* 0x000fc4000fffe0ff */
[----:B------:R-:W-:Y:S01]  /*0620*/  IADD3 R26, PT, PT, R26, UR6, RZ ;  /* 0x000000061a1a7c10 */ /* 0x000fe2000fffe0ff */
[----:B--2---:R-:W-:-:S08]  /*0630*/  DFMA R16, R16, R14, R22 ;  /* 0x0000000e1010722b */ /* 0x004fd00000000016 */
[----:B---3--:R-:W-:Y:S01]  /*0640*/  DFMA R20, R18, R12, R16 ;  /* 0x0000000c1214722b */ /* 0x008fe20000000010 */
[----:B------:R-:W-:Y:S10]  /*0650*/  BRA.U UP0, `(.L_x_1) ;  /* 0xfffffffd00447547 */ /* 0x000ff4000b83ffff */
.L_x_0:
[----:B------:R-:W-:-:S09]  /*0660*/  UISETP.NE.AND UP0, UPT, UR5, URZ, UPT ;  /* 0x000000ff0500728c */ /* 0x000fd2000bf05270 */
[----:B------:R-:W-:Y:S05]  /*0670*/  BRA.U !UP0, `(.L_x_2) ;  /* 0x0000000508107547 */ /* 0x000fea000b800000 */
[----:B------:R-:W-:Y:S02]  /*0680*/  UISETP.GE.U32.AND UP0, UPT, UR5, 0x4, UPT ;  /* 0x000000040500788c */ /* 0x000fe4000bf06070 */
[----:B------:R-:W-:-:S04]  /*0690*/  ULOP3.LUT UR6, UR10, 0x3, URZ, 0xc0, !UPT ;  /* 0x000000030a067892 */ /* 0x000fc8000f8ec0ff */
[----:B------:R-:W-:-:S03]  /*06a0*/  UISETP.NE.AND UP1, UPT, UR6, URZ, UPT ;  /* 0x000000ff0600728c */ /* 0x000fc6000bf25270 */
[----:B------:R-:W-:Y:S08]  /*06b0*/  BRA.U !UP0, `(.L_x_3) ;  /* 0x0000000108687547 */ /* 0x000ff0000b800000 */
[----:B------:R-:W1:Y:S01]  /*06c0*/  LDC.64 R22, c[0x0][0x398] ;  /* 0x0000e600ff167b82 */ /* 0x000e620000000a00 */
[----:B------:R-:W-:Y:S02]  /*06d0*/  MOV R9, UR4 ;  /* 0x0000000400097c02 */ /* 0x000fe40008000f00 */
[----:B------:R-:W-:-:S03]  /*06e0*/  IADD3 R5, PT, PT, R3, UR4, RZ ;  /* 0x0000000403057c10 */ /* 0x000fc6000fffe0ff */
[----:B------:R-:W-:Y:S02]  /*06f0*/  IMAD R9, R9, UR10, R0 ;  /* 0x0000000a09097c24 */ /* 0x000fe4000f8e0200 */
[----:B------:R-:W2:Y:S02]  /*0700*/  LDC.64 R18, c[0x0][0x390] ;  /* 0x0000e400ff127b82 */ /* 0x000ea40000000a00 */
[C---:B-1----:R-:W-:Y:S01]  /*0710*/  IMAD.WIDE.U32 R16, R9.reuse, 0x8, R22 ;  /* 0x0000000809107825 */ /* 0x042fe200078e0016 */
[----:B------:R-:W-:-:S05]  /*0720*/  IADD3 R9, PT, PT, R9, UR10, RZ ;  /* 0x0000000a09097c10 */ /* 0x000fca000fffe0ff */
[----:B------:R-:W3:Y:S01]  /*0730*/  LDG.E.64 R16, desc[UR8][R16.64] ;  /* 0x0000000810107981 */ /* 0x000ee2000c1e1b00 */
[----:B--2---:R-:W-:-:S05]  /*0740*/  IMAD.WIDE R18, R5, 0x8, R18 ;  /* 0x0000000805127825 */ /* 0x004fca00078e0212 */
[----:B------:R-:W3:Y:S01]  /*0750*/  LDG.E.64 R4, desc[UR8][R18.64] ;  /* 0x0000000812047981 */ /* 0x000ee2000c1e1b00 */
[----:B------:R-:W-:-:S03]  /*0760*/  IMAD.WIDE.U32 R14, R9, 0x8, R22 ;  /* 0x00000008090e7825 */ /* 0x000fc600078e0016 */
[----:B------:R-:W2:Y:S01]  /*0770*/  LDG.E.64 R12, desc[UR8][R18.64+0x8] ;  /* 0x00000808120c7981 */ /* 0x000ea2000c1e1b00 */
[----:B------:R-:W-:-:S03]  /*0780*/  VIADD R9, R9, UR10 ;  /* 0x0000000a09097c36 */ /* 0x000fc60008000000 */
[----:B------:R-:W2:Y:S01]  /*0790*/  LDG.E.64 R14, desc[UR8][R14.64] ;  /* 0x000000080e0e7981 */ /* 0x000ea2000c1e1b00 */
[C-C-:B------:R-:W-:Y:S01]  /*07a0*/  IMAD.WIDE.U32 R10, R9.reuse, 0x8, R22.reuse ;  /* 0x00000008090a7825 */ /* 0x140fe200078e0016 */
[----:B------:R-:W-:Y:S02]  /*07b0*/  IADD3 R25, PT, PT, R9, UR10, RZ ;  /* 0x0000000a09197c10 */ /* 0x000fe4000fffe0ff */
[----:B------:R-:W4:Y:S04]  /*07c0*/  LDG.E.64 R8, desc[UR8][R18.64+0x10] ;  /* 0x0000100812087981 */ /* 0x000f28000c1e1b00 */
[----:B------:R-:W4:Y:S01]  /*07d0*/  LDG.E.64 R10, desc[UR8][R10.64] ;  /* 0x000000080a0a7981 */ /* 0x000f22000c1e1b00 */
[----:B------:R-:W-:-:S03]  /*07e0*/  IMAD.WIDE.U32 R24, R25, 0x8, R22 ;  /* 0x0000000819187825 */ /* 0x000fc600078e0016 */
[----:B------:R-:W5:Y:S04]  /*07f0*/  LDG.E.64 R22, desc[UR8][R18.64+0x18] ;  /* 0x0000180812167981 */ /* 0x000f68000c1e1b00 */
[----:B------:R-:W5:Y:S01]  /*0800*/  LDG.E.64 R24, desc[UR8][R24.64] ;  /* 0x0000000818187981 */ /* 0x000f62000c1e1b00 */
[----:B------:R-:W-:Y:S01]  /*0810*/  UIADD3 UR4, UPT, UPT, UR4, 0x4, URZ ;  /* 0x0000000404047890 */ /* 0x000fe2000fffe0ff */
[----:B---3--:R-:W-:-:S08]  /*0820*/  DFMA R4, R4, R16, R20 ;  /* 0x000000100404722b */ /* 0x008fd00000000014 */
[----:B--2---:R-:W-:-:S08]  /*0830*/  DFMA R4, R12, R14, R4 ;  /* 0x0000000e0c04722b */ /* 0x004fd00000000004 */
[----:B----4-:R-:W-:-:S08]  /*0840*/  DFMA R4, R8, R10, R4 ;  /* 0x0000000a0804722b */ /* 0x010fd00000000004 */
[----:B-----5:R-:W-:-:S11]  /*0850*/  DFMA R20, R22, R24, R4 ;  /* 0x000000181614722b */ /* 0x020fd60000000004 */
.L_x_3:
[----:B------:R-:W-:Y:S05]  /*0860*/  BRA.U !UP1, `(.L_x_2) ;  /* 0x0000000109947547 */ /* 0x000fea000b800000 */
[----:B------:R-:W-:Y:S01]  /*0870*/  UISETP.NE.AND UP0, UPT, UR6, 0x1, UPT ;  /* 0x000000010600788c */ /* 0x000fe2000bf05270 */
[----:B------:R-:W-:Y:S01]  /*0880*/  MOV R15, UR4 ;  /* 0x00000004000f7c02 */ /* 0x000fe20008000f00 */
[----:B------:R-:W-:-:S04]  /*0890*/  ULOP3.LUT UR5, UR10, 0x1, URZ, 0xc0, !UPT ;  /* 0x000000010a057892 */ /* 0x000fc8000f8ec0ff */
[----:B------:R-:W-:Y:S01]  /*08a0*/  UISETP.NE.U32.AND UP1, UPT, UR5, 0x1, UPT ;  /* 0x000000010500788c */ /* 0x000fe2000bf25070 */
[----:B------:R-:W-:-:S04]  /*08b0*/  PLOP3.LUT P0, PT, PT, PT, UP0, 0x80, 0x8 ;  /* 0x000000000008781c */ /* 0x000fc80003f0f008 */
[----:B------:R-:W1:Y:S01]  /*08c0*/  @UP0 LDCU.128 UR12, c[0x0][0x390] ;  /* 0x00007200ff0c07ac */ /* 0x000e620008000c00 */
[----:B------:R-:W-:-:S05]  /*08d0*/  PLOP3.LUT P1, PT, PT, PT, UP1, 0x80, 0x8 ;  /* 0x000000000008781c */ /* 0x000fca0003f2f018 */
[----:B------:R-:W2:Y:S03]  /*08e0*/  @!UP1 LDCU.128 UR16, c[0x0][0x390] ;  /* 0x00007200ff1097ac */ /* 0x000ea60008000c00 */
[----:B------:R-:W-:Y:S01]  /*08f0*/  @P0 IMAD R15, R15, UR10, R0 ;  /* 0x0000000a0f0f0c24 */ /* 0x000fe2000f8e0200 */
[----:B------:R-:W-:Y:S01]  /*0900*/  @P0 IADD3 R9, PT, PT, R3, UR4, RZ ;  /* 0x0000000403090c10 */ /* 0x000fe2000fffe0ff */
[----:B------:R-:W-:-:S06]  /*0910*/  @UP0 UIADD3 UR4, UPT, UPT, UR4, 0x2, URZ ;  /* 0x0000000204040890 */ /* 0x000fcc000fffe0ff */
[----:B------:R-:W-:Y:S01]  /*0920*/  MOV R23, UR4 ;  /* 0x0000000400177c02 */ /* 0x000fe20008000f00 */
[----:B-1----:R-:W-:Y:S01]  /*0930*/  IMAD.U32 R12, RZ, RZ, UR12 ;  /* 0x0000000cff0c7e24 */ /* 0x002fe2000f8e00ff */
[----:B------:R-:W-:Y:S02]  /*0940*/  MOV R10, UR14 ;  /* 0x0000000e000a7c02 */ /* 0x000fe40008000f00 */
[----:B------:R-:W-:Y:S02]  /*0950*/  MOV R11, UR15 ;  /* 0x0000000f000b7c02 */ /* 0x000fe40008000f00 */
[----:B------:R-:W-:Y:S01]  /*0960*/  MOV R13, UR13 ;  /* 0x0000000d000d7c02 */ /* 0x000fe20008000f00 */
[C---:B------:R-:W-:Y:S01]  /*0970*/  @P0 IMAD.WIDE.U32 R4, R15.reuse, 0x8, R10 ;  /* 0x000000080f040825 */ /* 0x040fe200078e000a */
[----:B------:R-:W-:-:S03]  /*0980*/  @P0 IADD3 R15, PT, PT, R15, UR10, RZ ;  /* 0x0000000a0f0f0c10 */ /* 0x000fc6000fffe0ff */
[----:B------:R-:W-:Y:S02]  /*0990*/  @P0 IMAD.WIDE R12, R9, 0x8, R12 ;  /* 0x00000008090c0825 */ /* 0x000fe400078e020c */
[----:B------:R-:W3:Y:S02]  /*09a0*/  @P0 LDG.E.64 R4, desc[UR8][R4.64] ;  /* 0x0000000804040981 */ /* 0x000ee4000c1e1b00 */
[----:B------:R-:W-:Y:S02]  /*09b0*/  @P0 IMAD.WIDE.U32 R10, R15, 0x8, R10 ;  /* 0x000000080f0a0825 */ /* 0x000fe400078e000a */
[----:B------:R-:W3:Y:S01]  /*09c0*/  @P0 LDG.E.64 R8, desc[UR8][R12.64] ;  /* 0x000000080c080981 */ /* 0x000ee2000c1e1b00 */
[----:B--2---:R-:W-:Y:S01]  /*09d0*/  MOV R15, UR17 ;  /* 0x00000011000f7c02 */ /* 0x004fe20008000f00 */
[----:B------:R-:W-:Y:S01]  /*09e0*/  @!P1 IMAD R23, R23, UR10, R0 ;  /* 0x0000000a17179c24 */ /* 0x000fe2000f8e0200 */
[----:B------:R-:W-:Y:S01]  /*09f0*/  @!P1 IADD3 R19, PT, PT, R3, UR4, RZ ;  /* 0x0000000403139c10 */ /* 0x000fe2000fffe0ff */
[----:B------:R-:W-:Y:S01]  /*0a00*/  IMAD.U32 R14, RZ, RZ, UR16 ;  /* 0x00000010ff0e7e24 */ /* 0x000fe2000f8e00ff */
[----:B------:R-:W-:Y:S01]  /*0a10*/  MOV R16, UR18 ;  /* 0x0000001200107c02 */ /* 0x000fe20008000f00 */
[----:B------:R-:W2:Y:S01]  /*0a20*/  @P0 LDG.E.64 R2, desc[UR8][R12.64+0x8] ;  /* 0x000008080c020981 */ /* 0x000ea2000c1e1b00 */
[----:B------:R-:W-:Y:S01]  /*0a30*/  MOV R17, UR19 ;  /* 0x0000001300117c02 */ /* 0x000fe20008000f00 */
[----:B------:R-:W-:-:S02]  /*0a40*/  @!P1 IMAD.WIDE R14, R19, 0x8, R14 ;  /* 0x00000008130e9825 */ /* 0x000fc400078e020e */
[----:B------:R-:W2:Y:S02]  /*0a50*/  @P0 LDG.E.64 R10, desc[UR8][R10.64] ;  /* 0x000000080a0a0981 */ /* 0x000ea4000c1e1b00 */
[----:B------:R-:W-:Y:S02]  /*0a60*/  @!P1 IMAD.WIDE.U32 R16, R23, 0x8, R16 ;  /* 0x0000000817109825 */ /* 0x000fe400078e0010 */
[----:B------:R-:W4:Y:S04]  /*0a70*/  @!P1 LDG.E.64 R14, desc[UR8][R14.64] ;  /* 0x000000080e0e9981 */ /* 0x000f28000c1e1b00 */
[----:B------:R-:W4:Y:S01]  /*0a80*/  @!P1 LDG.E.64 R16, desc[UR8][R16.64] ;  /* 0x0000000810109981 */ /* 0x000f22000c1e1b00 */
[----:B---3--:R-:W-:-:S08]  /*0a90*/  @P0 DFMA R4, R8, R4, R20 ;  /* 0x000000040804022b */ /* 0x008fd00000000014 */
[----:B--2---:R-:W-:-:S08]  /*0aa0*/  @P0 DFMA R20, R2, R10, R4 ;  /* 0x0000000a0214022b */ /* 0x004fd00000000004 */
[----:B----4-:R-:W-:-:S11]  /*0ab0*/  @!P1 DFMA R20, R14, R16, R20 ;  /* 0x000000100e14922b */ /* 0x010fd60000000014 */
.L_x_2:
[----:B------:R-:W-:Y:S01]  /*0ac0*/  STG.E.64 desc[UR8][R6.64], R20 ;  /* 0x0000001406007986 */ /* 0x000fe2000c101b08 */
[----:B------:R-:W-:Y:S05]  /*0ad0*/  EXIT ;  /* 0x000000000000794d */ /* 0x000fea0003800000 */
.L_x_4:
[----:B------:R-:W-:-:S00]  /*0ae0*/  BRA `(.L_x_4) ;  /* 0xfffffffc00fc7947 */ /* 0x000fc0000383ffff */
[----:B------:R-:W-:-:S00]  /*0af0*/  NOP ;  /* 0x0000000000007918 */ /* 0x000fc00000000000 */
        /* <DEDUP_REMOVED lines=8> */
.L_x_5:


//--------------------- .nv.shared.reserved.0     --------------------------
	.section	.nv.shared.reserved.0,"aw",@nobits
	.weak		__nv_reservedSMEM_offset_0_alias
	.size		__nv_reservedSMEM_offset_0_alias, 0, 64
	.other		__nv_reservedSMEM_offset_0_alias,@"STO_CUDA_RESERVED_SHARED STV_DEFAULT"
__nv_reservedSMEM_offset_0_alias:
	.zero		0
	.zero		64


//--------------------- .nv.constant0._Z10kernel_sumiiiPdS_S_ --------------------------
	.section	.nv.constant0._Z10kernel_sumiiiPdS_S_,"a",@progbits
	.sectionflags	@""
	.align	4
.nv.constant0._Z10kernel_sumiiiPdS_S_:
	.zero		936


//--------------------- SYMBOLS --------------------------

	.type		.nv.reservedSmem.offset0,@object
	.size		.nv.reservedSmem.offset0,0x4
